//
// Generated by NVIDIA NVVM Compiler
//
// Compiler Build ID: CL-36424714
// Cuda compilation tools, release 13.0, V13.0.88
// Based on NVVM 20.0.0
//

.version 9.0
.target sm_100
.address_size 64

	// .globl	_Z11mega_kernelPfPKfS1_S1_S1_S1_S1_fiii

.visible .entry _Z11mega_kernelPfPKfS1_S1_S1_S1_S1_fiii(
	.param .u64 .ptr .align 1 _Z11mega_kernelPfPKfS1_S1_S1_S1_S1_fiii_param_0,
	.param .u64 .ptr .align 1 _Z11mega_kernelPfPKfS1_S1_S1_S1_S1_fiii_param_1,
	.param .u64 .ptr .align 1 _Z11mega_kernelPfPKfS1_S1_S1_S1_S1_fiii_param_2,
	.param .u64 .ptr .align 1 _Z11mega_kernelPfPKfS1_S1_S1_S1_S1_fiii_param_3,
	.param .u64 .ptr .align 1 _Z11mega_kernelPfPKfS1_S1_S1_S1_S1_fiii_param_4,
	.param .u64 .ptr .align 1 _Z11mega_kernelPfPKfS1_S1_S1_S1_S1_fiii_param_5,
	.param .u64 .ptr .align 1 _Z11mega_kernelPfPKfS1_S1_S1_S1_S1_fiii_param_6,
	.param .f32 _Z11mega_kernelPfPKfS1_S1_S1_S1_S1_fiii_param_7,
	.param .u32 _Z11mega_kernelPfPKfS1_S1_S1_S1_S1_fiii_param_8,
	.param .u32 _Z11mega_kernelPfPKfS1_S1_S1_S1_S1_fiii_param_9,
	.param .u32 _Z11mega_kernelPfPKfS1_S1_S1_S1_S1_fiii_param_10
)
{
	.reg .pred 	%p<6>;
	.reg .b32 	%r<15>;
	.reg .b32 	%f<16>;
	.reg .b64 	%rd<42>;

	ld.param.u64 	%rd12, [_Z11mega_kernelPfPKfS1_S1_S1_S1_S1_fiii_param_0];
	ld.param.u64 	%rd14, [_Z11mega_kernelPfPKfS1_S1_S1_S1_S1_fiii_param_2];
	ld.param.u64 	%rd15, [_Z11mega_kernelPfPKfS1_S1_S1_S1_S1_fiii_param_3];
	ld.param.u64 	%rd16, [_Z11mega_kernelPfPKfS1_S1_S1_S1_S1_fiii_param_4];
	ld.param.u64 	%rd17, [_Z11mega_kernelPfPKfS1_S1_S1_S1_S1_fiii_param_5];
	ld.param.u64 	%rd18, [_Z11mega_kernelPfPKfS1_S1_S1_S1_S1_fiii_param_6];
	ld.param.f32 	%f5, [_Z11mega_kernelPfPKfS1_S1_S1_S1_S1_fiii_param_7];
	ld.param.u32 	%r7, [_Z11mega_kernelPfPKfS1_S1_S1_S1_S1_fiii_param_9];
	ld.param.u32 	%r8, [_Z11mega_kernelPfPKfS1_S1_S1_S1_S1_fiii_param_10];
	cvta.to.global.u64 	%rd19, %rd18;
	cvta.to.global.u64 	%rd20, %rd17;
	cvta.to.global.u64 	%rd21, %rd16;
	cvta.to.global.u64 	%rd22, %rd15;
	cvta.to.global.u64 	%rd23, %rd14;
	mov.u32 	%r14, %ctaid.x;
	mov.u32 	%r2, %nctaid.x;
	rem.u32 	%r9, %r14, %r8;
	add.s32 	%r10, %r9, %r8;
	mul.wide.s32 	%rd24, %r10, 4;
	add.s64 	%rd25, %rd23, %rd24;
	ld.global.f32 	%f6, [%rd25];
	mul.wide.u32 	%rd26, %r9, 4;
	add.s64 	%rd27, %rd22, %rd26;
	ld.global.f32 	%f7, [%rd27];
	add.s64 	%rd28, %rd21, %rd26;
	ld.global.f32 	%f1, [%rd28];
	add.s64 	%rd29, %rd20, %rd26;
	ld.global.f32 	%f2, [%rd29];
	add.s64 	%rd30, %rd19, %rd26;
	ld.global.f32 	%f3, [%rd30];
	fma.rn.f32 	%f8, %f6, %f6, %f5;
	div.rn.f32 	%f4, %f7, %f8;
	setp.ge.s32 	%p1, %r14, %r7;
	@%p1 bra 	$L__BB0_8;
	mov.u32 	%r11, %ntid.x;
	mov.u32 	%r3, %tid.x;
	cvta.to.global.u64 	%rd31, %rd12;
	sub.s64 	%rd1, %rd31, %rd12;
	mul.wide.u32 	%rd2, %r11, 4;
	mul.wide.u32 	%rd34, %r3, 4;
$L__BB0_2:
	ld.param.u32 	%r13, [_Z11mega_kernelPfPKfS1_S1_S1_S1_S1_fiii_param_8];
	ld.param.u64 	%rd40, [_Z11mega_kernelPfPKfS1_S1_S1_S1_S1_fiii_param_1];
	mul.lo.s32 	%r12, %r14, %r13;
	mul.wide.s32 	%rd32, %r12, 4;
	add.s64 	%rd3, %rd12, %rd32;
	mul.wide.s32 	%rd33, %r13, 4;
	add.s64 	%rd4, %rd3, %rd33;
	and.b64  	%rd5, %rd3, -128;
	add.s64 	%rd35, %rd5, %rd34;
	add.s64 	%rd6, %rd40, %rd32;
	setp.ge.u64 	%p2, %rd35, %rd4;
	@%p2 bra 	$L__BB0_7;
	and.b64  	%rd8, %rd6, -128;
	add.s64 	%rd37, %rd1, %rd5;
	mov.u64 	%rd41, %rd34;
$L__BB0_4:
	add.s64 	%rd10, %rd5, %rd41;
	setp.lt.u64 	%p3, %rd10, %rd3;
	@%p3 bra 	$L__BB0_6;
	add.s64 	%rd36, %rd8, %rd41;
	ld.f32 	%f9, [%rd36];
	ld.f32 	%f10, [%rd10];
	mul.f32 	%f11, %f4, %f10;
	sub.f32 	%f12, %f9, %f11;
	mul.f32 	%f13, %f1, %f12;
	fma.rn.f32 	%f14, %f2, %f10, %f13;
	add.f32 	%f15, %f3, %f14;
	add.s64 	%rd38, %rd37, %rd41;
	st.global.f32 	[%rd38], %f15;
$L__BB0_6:
	add.s64 	%rd41, %rd41, %rd2;
	add.s64 	%rd39, %rd5, %rd41;
	setp.lt.u64 	%p4, %rd39, %rd4;
	@%p4 bra 	$L__BB0_4;
$L__BB0_7:
	add.s32 	%r14, %r14, %r2;
	setp.lt.s32 	%p5, %r14, %r7;
	@%p5 bra 	$L__BB0_2;
$L__BB0_8:
	ret;

}


// ===== COMPILED SASS (sm_100) =====

	.target	sm_100

	.elftype	@"ET_EXEC"


//--------------------- .note.nv.tkinfo           --------------------------
	.section	.note.nv.tkinfo,"",@"SHT_NOTE"
	.sectionflags	@"SHF_NOTE_NV_TKINFO"
	.tkinfo
        /*0018*/ 	.word	0x00000002
        /*0030*/ 	.string	""
        /*0030*/ 	.string	"ptxas"
        /*0030*/ 	.string	"Cuda compilation tools, release 13.0, V13.0.88"
        /*0030*/ 	.string	"Build cuda_13.0.r13.0/compiler.36424714_0"
        /*0030*/ 	.string	"-arch sm_100 -m 64 "



//--------------------- .note.nv.cuinfo           --------------------------
	.section	.note.nv.cuinfo,"",@"SHT_NOTE"
	.sectionflags	@"SHF_NOTE_NV_CUINFO"
        /*0018*/ 	.short	0x0002
        /*001a*/ 	.short	0x0064
        /*001c*/ 	.short	0x0082
	.zero		2


//--------------------- .nv.info                  --------------------------
	.section	.nv.info,"",@"SHT_CUDA_INFO"
	.align	4


	//----- nvinfo : EIATTR_REGCOUNT
	.align		4
        /*0000*/ 	.byte	0x04, 0x2f
        /*0002*/ 	.short	(.L_1 - .L_0)
	.align		4
.L_0:
        /*0004*/ 	.word	index@(_Z11mega_kernelPfPKfS1_S1_S1_S1_S1_fiii)
        /*0008*/ 	.word	0x0000001e


	//----- nvinfo : EIATTR_FRAME_SIZE
	.align		4
.L_1:
        /*000c*/ 	.byte	0x04, 0x11
        /*000e*/ 	.short	(.L_3 - .L_2)
	.align		4
.L_2:
        /*0010*/ 	.word	index@($__internal_0_$__cuda_sm3x_div_rn_noftz_f32_slowpath)
        /*0014*/ 	.word	0x00000000


	//----- nvinfo : EIATTR_FRAME_SIZE
	.align		4
.L_3:
        /*0018*/ 	.byte	0x04, 0x11
        /*001a*/ 	.short	(.L_5 - .L_4)
	.align		4
.L_4:
        /*001c*/ 	.word	index@(_Z11mega_kernelPfPKfS1_S1_S1_S1_S1_fiii)
        /*0020*/ 	.word	0x00000000


	//----- nvinfo : EIATTR_MIN_STACK_SIZE
	.align		4
.L_5:
        /*0024*/ 	.byte	0x04, 0x12
        /*0026*/ 	.short	(.L_7 - .L_6)
	.align		4
.L_6:
        /*0028*/ 	.word	index@(_Z11mega_kernelPfPKfS1_S1_S1_S1_S1_fiii)
        /*002c*/ 	.word	0x00000000
.L_7:


//--------------------- .nv.compat                --------------------------
	.section	.nv.compat,"",@"SHT_CUDA_COMPAT_INFO"
	.align	4
        /*0000*/ 	.byte	0x02, 0x09, 0x00, 0x00, 0x02, 0x02, 0x01, 0x00, 0x02, 0x05, 0x05, 0x00, 0x03, 0x07, 0x01, 0x01
        /*0010*/ 	.byte	0x02, 0x03, 0x00, 0x00, 0x02, 0x06, 0x01, 0x00, 0x04, 0x0b, 0x08, 0x00, 0x01, 0x00, 0x00, 0x00
        /*0020*/ 	.byte	0x00, 0x00, 0x00, 0x00


//--------------------- .nv.info._Z11mega_kernelPfPKfS1_S1_S1_S1_S1_fiii --------------------------
	.section	.nv.info._Z11mega_kernelPfPKfS1_S1_S1_S1_S1_fiii,"",@"SHT_CUDA_INFO"
	.sectionflags	@""
	.align	4


	//----- nvinfo : EIATTR_CUDA_API_VERSION
	.align		4
        /*0000*/ 	.byte	0x04, 0x37
        /*0002*/ 	.short	(.L_9 - .L_8)
.L_8:
        /*0004*/ 	.word	0x00000082


	//----- nvinfo : EIATTR_KPARAM_INFO
	.align		4
.L_9:
        /*0008*/ 	.byte	0x04, 0x17
        /*000a*/ 	.short	(.L_11 - .L_10)
.L_10:
        /*000c*/ 	.word	0x00000000
        /*0010*/ 	.short	0x000a
        /*0012*/ 	.short	0x0044
        /*0014*/ 	.byte	0x00, 0xf0, 0x11, 0x00


	//----- nvinfo : EIATTR_KPARAM_INFO
	.align		4
.L_11:
        /*0018*/ 	.byte	0x04, 0x17
        /*001a*/ 	.short	(.L_13 - .L_12)
.L_12:
        /*001c*/ 	.word	0x00000000
        /*0020*/ 	.short	0x0009
        /*0022*/ 	.short	0x0040
        /*0024*/ 	.byte	0x00, 0xf0, 0x11, 0x00


	//----- nvinfo : EIATTR_KPARAM_INFO
	.align		4
.L_13:
        /*0028*/ 	.byte	0x04, 0x17
        /*002a*/ 	.short	(.L_15 - .L_14)
.L_14:
        /*002c*/ 	.word	0x00000000
        /*0030*/ 	.short	0x0008
        /*0032*/ 	.short	0x003c
        /*0034*/ 	.byte	0x00, 0xf0, 0x11, 0x00


	//----- nvinfo : EIATTR_KPARAM_INFO
	.align		4
.L_15:
        /*0038*/ 	.byte	0x04, 0x17
        /*003a*/ 	.short	(.L_17 - .L_16)
.L_16:
        /*003c*/ 	.word	0x00000000
        /*0040*/ 	.short	0x0007
        /*0042*/ 	.short	0x0038
        /*0044*/ 	.byte	0x00, 0xf0, 0x11, 0x00


	//----- nvinfo : EIATTR_KPARAM_INFO
	.align		4
.L_17:
        /*0048*/ 	.byte	0x04, 0x17
        /*004a*/ 	.short	(.L_19 - .L_18)
.L_18:
        /*004c*/ 	.word	0x00000000
        /*0050*/ 	.short	0x0006
        /*0052*/ 	.short	0x0030
        /*0054*/ 	.byte	0x00, 0xf5, 0x21, 0x00


	//----- nvinfo : EIATTR_KPARAM_INFO
	.align		4
.L_19:
        /*0058*/ 	.byte	0x04, 0x17
        /*005a*/ 	.short	(.L_21 - .L_20)
.L_20:
        /*005c*/ 	.word	0x00000000
        /*0060*/ 	.short	0x0005
        /*0062*/ 	.short	0x0028
        /*0064*/ 	.byte	0x00, 0xf5, 0x21, 0x00


	//----- nvinfo : EIATTR_KPARAM_INFO
	.align		4
.L_21:
        /*0068*/ 	.byte	0x04, 0x17
        /*006a*/ 	.short	(.L_23 - .L_22)
.L_22:
        /*006c*/ 	.word	0x00000000
        /*0070*/ 	.short	0x0004
        /*0072*/ 	.short	0x0020
        /*0074*/ 	.byte	0x00, 0xf5, 0x21, 0x00


	//----- nvinfo : EIATTR_KPARAM_INFO
	.align		4
.L_23:
        /*0078*/ 	.byte	0x04, 0x17
        /*007a*/ 	.short	(.L_25 - .L_24)
.L_24:
        /*007c*/ 	.word	0x00000000
        /*0080*/ 	.short	0x0003
        /*0082*/ 	.short	0x0018
        /*0084*/ 	.byte	0x00, 0xf5, 0x21, 0x00


	//----- nvinfo : EIATTR_KPARAM_INFO
	.align		4
.L_25:
        /*0088*/ 	.byte	0x04, 0x17
        /*008a*/ 	.short	(.L_27 - .L_26)
.L_26:
        /*008c*/ 	.word	0x00000000
        /*0090*/ 	.short	0x0002
        /*0092*/ 	.short	0x0010
        /*0094*/ 	.byte	0x00, 0xf5, 0x21, 0x00


	//----- nvinfo : EIATTR_KPARAM_INFO
	.align		4
.L_27:
        /*0098*/ 	.byte	0x04, 0x17
        /*009a*/ 	.short	(.L_29 - .L_28)
.L_28:
        /*009c*/ 	.word	0x00000000
        /*00a0*/ 	.short	0x0001
        /*00a2*/ 	.short	0x0008
        /*00a4*/ 	.byte	0x00, 0xf5, 0x21, 0x00


	//----- nvinfo : EIATTR_KPARAM_INFO
	.align		4
.L_29:
        /*00a8*/ 	.byte	0x04, 0x17
        /*00aa*/ 	.short	(.L_31 - .L_30)
.L_30:
        /*00ac*/ 	.word	0x00000000
        /*00b0*/ 	.short	0x0000
        /*00b2*/ 	.short	0x0000
        /*00b4*/ 	.byte	0x00, 0xf5, 0x21, 0x00


	//----- nvinfo : EIATTR_SPARSE_MMA_MASK
	.align		4
.L_31:
        /*00b8*/ 	.byte	0x03, 0x50
        /*00ba*/ 	.short	0x0000


	//----- nvinfo : EIATTR_MAXREG_COUNT
	.align		4
        /*00bc*/ 	.byte	0x03, 0x1b
        /*00be*/ 	.short	0x00ff


	//----- nvinfo : EIATTR_MERCURY_ISA_VERSION
	.align		4
        /*00c0*/ 	.byte	0x03, 0x5f
        /*00c2*/ 	.short	0x0101


	//----- nvinfo : EIATTR_VRC_CTA_INIT_COUNT
	.align		4
        /*00c4*/ 	.byte	0x02, 0x4a
	.zero		1
	.zero		1


	//----- nvinfo : EIATTR_EXIT_INSTR_OFFSETS
	.align		4
        /*00c8*/ 	.byte	0x04, 0x1c
        /*00ca*/ 	.short	(.L_33 - .L_32)


	//   ....[0]....
.L_32:
        /*00cc*/ 	.word	0x00000350


	//   ....[1]....
        /*00d0*/ 	.word	0x00000690


	//----- nvinfo : EIATTR_CRS_STACK_SIZE
	.align		4
.L_33:
        /*00d4*/ 	.byte	0x04, 0x1e
        /*00d6*/ 	.short	(.L_35 - .L_34)
.L_34:
        /*00d8*/ 	.word	0x00000000


	//----- nvinfo : EIATTR_CBANK_PARAM_SIZE
	.align		4
.L_35:
        /*00dc*/ 	.byte	0x03, 0x19
        /*00de*/ 	.short	0x0048


	//----- nvinfo : EIATTR_PARAM_CBANK
	.align		4
        /*00e0*/ 	.byte	0x04, 0x0a
        /*00e2*/ 	.short	(.L_37 - .L_36)
	.align		4
.L_36:
        /*00e4*/ 	.word	index@(.nv.constant0._Z11mega_kernelPfPKfS1_S1_S1_S1_S1_fiii)
        /*00e8*/ 	.short	0x0380
        /*00ea*/ 	.short	0x0048


	//----- nvinfo : EIATTR_SW_WAR
	.align		4
.L_37:
        /*00ec*/ 	.byte	0x04, 0x36
        /*00ee*/ 	.short	(.L_39 - .L_38)
.L_38:
        /*00f0*/ 	.word	0x00000008
.L_39:


//--------------------- .nv.callgraph             --------------------------
	.section	.nv.callgraph,"",@"SHT_CUDA_CALLGRAPH"
	.align	4
	.sectionentsize	8
	.align		4
        /*0000*/ 	.word	0x00000000
	.align		4
        /*0004*/ 	.word	0xffffffff
	.align		4
        /*0008*/ 	.word	0x00000000
	.align		4
        /*000c*/ 	.word	0xfffffffe
	.align		4
        /*0010*/ 	.word	0x00000000
	.align		4
        /*0014*/ 	.word	0xfffffffd
	.align		4
        /*0018*/ 	.word	0x00000000
	.align		4
        /*001c*/ 	.word	0xfffffffc


//--------------------- .text._Z11mega_kernelPfPKfS1_S1_S1_S1_S1_fiii --------------------------
	.section	.text._Z11mega_kernelPfPKfS1_S1_S1_S1_S1_fiii,"ax",@progbits
	.align	128
        .global         _Z11mega_kernelPfPKfS1_S1_S1_S1_S1_fiii
        .type           _Z11mega_kernelPfPKfS1_S1_S1_S1_S1_fiii,@function
        .size           _Z11mega_kernelPfPKfS1_S1_S1_S1_S1_fiii,(.L_x_14 - _Z11mega_kernelPfPKfS1_S1_S1_S1_S1_fiii)
        .other          _Z11mega_kernelPfPKfS1_S1_S1_S1_S1_fiii,@"STO_CUDA_ENTRY STV_DEFAULT"
_Z11mega_kernelPfPKfS1_S1_S1_S1_S1_fiii:
.text._Z11mega_kernelPfPKfS1_S1_S1_S1_S1_fiii:
[----:B------:R-:W-:Y:S08]  /*0000*/  LDC R1, c[0x0][0x37c] ;  /* 0x0000df00ff017b82 */ /* 0x000ff00000000800 */
[----:B------:R-:W0:Y:S01]  /*0010*/  LDC R4, c[0x0][0x3c4] ;  /* 0x0000f100ff047b82 */ /* 0x000e220000000800 */
[----:B------:R-:W1:Y:S01]  /*0020*/  LDCU.64 UR6, c[0x0][0x358] ;  /* 0x00006b00ff0677ac */ /* 0x000e620008000a00 */
[----:B------:R-:W2:Y:S06]  /*0030*/  LDCU UR5, c[0x0][0x3b8] ;  /* 0x00007700ff0577ac */ /* 0x000eac0008000800 */
[----:B------:R-:W3:Y:S08]  /*0040*/  S2UR UR4, SR_CTAID.X ;  /* 0x00000000000479c3 */ /* 0x000ef00000002500 */
[----:B------:R-:W4:Y:S01]  /*0050*/  LDC.64 R6, c[0x0][0x3a8] ;  /* 0x0000ea00ff067b82 */ /* 0x000f220000000a00 */
[----:B0-----:R-:W0:Y:S01]  /*0060*/  I2F.U32.RP R0, R4 ;  /* 0x0000000400007306 */ /* 0x001e220000209000 */
[----:B------:R-:W-:-:S06]  /*0070*/  ISETP.NE.U32.AND P1, PT, R4, RZ, PT ;  /* 0x000000ff0400720c */ /* 0x000fcc0003f25070 */
[----:B------:R-:W2:Y:S08]  /*0080*/  LDC.64 R8, c[0x0][0x3b0] ;  /* 0x0000ec00ff087b82 */ /* 0x000eb00000000a00 */
[----:B------:R-:W2:Y:S01]  /*0090*/  LDC.64 R12, c[0x0][0x3a0] ;  /* 0x0000e800ff0c7b82 */ /* 0x000ea20000000a00 */
[----:B0-----:R-:W0:Y:S02]  /*00a0*/  MUFU.RCP R0, R0 ;  /* 0x0000000000007308 */ /* 0x001e240000001000 */
[----:B0-----:R-:W-:-:S06]  /*00b0*/  VIADD R2, R0, 0xffffffe ;  /* 0x0ffffffe00027836 */ /* 0x001fcc0000000000 */
[----:B------:R0:W1:Y:S02]  /*00c0*/  F2I.FTZ.U32.TRUNC.NTZ R3, R2 ;  /* 0x0000000200037305 */ /* 0x000064000021f000 */
[----:B0-----:R-:W-:Y:S02]  /*00d0*/  IMAD.MOV.U32 R2, RZ, RZ, RZ ;  /* 0x000000ffff027224 */ /* 0x001fe400078e00ff */
[----:B-1----:R-:W-:-:S04]  /*00e0*/  IMAD.MOV R5, RZ, RZ, -R3 ;  /* 0x000000ffff057224 */ /* 0x002fc800078e0a03 */
[----:B------:R-:W-:-:S04]  /*00f0*/  IMAD R5, R5, R4, RZ ;  /* 0x0000000405057224 */ /* 0x000fc800078e02ff */
[----:B------:R-:W-:-:S06]  /*0100*/  IMAD.HI.U32 R3, R3, R5, R2 ;  /* 0x0000000503037227 */ /* 0x000fcc00078e0002 */
[----:B---3--:R-:W-:-:S04]  /*0110*/  IMAD.HI.U32 R3, R3, UR4, RZ ;  /* 0x0000000403037c27 */ /* 0x008fc8000f8e00ff */
[----:B------:R-:W-:-:S04]  /*0120*/  IMAD.MOV R3, RZ, RZ, -R3 ;  /* 0x000000ffff037224 */ /* 0x000fc800078e0a03 */
[----:B------:R-:W-:Y:S02]  /*0130*/  IMAD R11, R4, R3, UR4 ;  /* 0x00000004040b7e24 */ /* 0x000fe4000f8e0203 */
[----:B------:R-:W0:Y:S03]  /*0140*/  LDC.64 R2, c[0x0][0x390] ;  /* 0x0000e400ff027b82 */ /* 0x000e260000000a00 */
[----:B------:R-:W-:-:S13]  /*0150*/  ISETP.GE.U32.AND P0, PT, R11, R4, PT ;  /* 0x000000040b00720c */ /* 0x000fda0003f06070 */
[----:B------:R-:W-:-:S05]  /*0160*/  @P0 IMAD.IADD R11, R11, 0x1, -R4 ;  /* 0x000000010b0b0824 */ /* 0x000fca00078e0a04 */
[----:B------:R-:W-:-:S13]  /*0170*/  ISETP.GE.U32.AND P0, PT, R11, R4, PT ;  /* 0x000000040b00720c */ /* 0x000fda0003f06070 */
[----:B------:R-:W-:Y:S01]  /*0180*/  @P0 IMAD.IADD R11, R11, 0x1, -R4 ;  /* 0x000000010b0b0824 */ /* 0x000fe200078e0a04 */
[----:B------:R-:W-:-:S05]  /*0190*/  @!P1 LOP3.LUT R11, RZ, R4, RZ, 0x33, !PT ;  /* 0x00000004ff0b9212 */ /* 0x000fca00078e33ff */
[----:B------:R-:W-:-:S04]  /*01a0*/  IMAD.IADD R5, R11, 0x1, R4 ;  /* 0x000000010b057824 */ /* 0x000fc800078e0204 */
[----:B0-----:R-:W-:Y:S02]  /*01b0*/  IMAD.WIDE R2, R5, 0x4, R2 ;  /* 0x0000000405027825 */ /* 0x001fe400078e0202 */
[----:B------:R-:W0:Y:S04]  /*01c0*/  LDC.64 R4, c[0x0][0x398] ;  /* 0x0000e600ff047b82 */ /* 0x000e280000000a00 */
[----:B------:R-:W3:Y:S01]  /*01d0*/  LDG.E R2, desc[UR6][R2.64] ;  /* 0x0000000602027981 */ /* 0x000ee2000c1e1900 */
[----:B0-----:R-:W-:-:S05]  /*01e0*/  IMAD.WIDE.U32 R4, R11, 0x4, R4 ;  /* 0x000000040b047825 */ /* 0x001fca00078e0004 */
[----:B------:R-:W3:Y:S01]  /*01f0*/  LDG.E R0, desc[UR6][R4.64] ;  /* 0x0000000604007981 */ /* 0x000ee2000c1e1900 */
[----:B----4-:R-:W-:-:S04]  /*0200*/  IMAD.WIDE.U32 R6, R11, 0x4, R6 ;  /* 0x000000040b067825 */ /* 0x010fc800078e0006 */
[----:B--2---:R-:W-:-:S04]  /*0210*/  IMAD.WIDE.U32 R8, R11, 0x4, R8 ;  /* 0x000000040b087825 */ /* 0x004fc800078e0008 */
[----:B------:R-:W-:Y:S01]  /*0220*/  IMAD.WIDE.U32 R12, R11, 0x4, R12 ;  /* 0x000000040b0c7825 */ /* 0x000fe200078e000c */
[----:B------:R-:W5:Y:S04]  /*0230*/  LDG.E R10, desc[UR6][R8.64] ;  /* 0x00000006080a7981 */ /* 0x000f68000c1e1900 */
[----:B------:R-:W5:Y:S04]  /*0240*/  LDG.E R11, desc[UR6][R6.64] ;  /* 0x00000006060b7981 */ /* 0x000f68000c1e1900 */
[----:B------:R0:W5:Y:S01]  /*0250*/  LDG.E R12, desc[UR6][R12.64] ;  /* 0x000000060c0c7981 */ /* 0x000162000c1e1900 */
[----:B---3--:R-:W-:-:S04]  /*0260*/  FFMA R3, R2, R2, UR5 ;  /* 0x0000000502037e23 */ /* 0x008fc80008000002 */
[----:B------:R-:W1:Y:S01]  /*0270*/  MUFU.RCP R2, R3 ;  /* 0x0000000300027308 */ /* 0x000e620000001000 */
[----:B------:R-:W2:Y:S01]  /*0280*/  LDCU UR5, c[0x0][0x370] ;  /* 0x00006e00ff0577ac */ /* 0x000ea20008000800 */
[----:B-1----:R-:W-:-:S06]  /*0290*/  FFMA R15, -R3, R2, 1 ;  /* 0x3f800000030f7423 */ /* 0x002fcc0000000102 */
[----:B------:R-:W1:Y:S01]  /*02a0*/  FCHK P0, R0, R3 ;  /* 0x0000000300007302 */ /* 0x000e620000000000 */
[----:B------:R-:W-:-:S04]  /*02b0*/  FFMA R15, R2, R15, R2 ;  /* 0x0000000f020f7223 */ /* 0x000fc80000000002 */
[----:B------:R-:W-:-:S04]  /*02c0*/  FFMA R2, R0, R15, RZ ;  /* 0x0000000f00027223 */ /* 0x000fc800000000ff */
[----:B0-----:R-:W-:-:S04]  /*02d0*/  FFMA R13, -R3, R2, R0 ;  /* 0x00000002030d7223 */ /* 0x001fc80000000100 */
[----:B------:R-:W-:Y:S01]  /*02e0*/  FFMA R13, R15, R13, R2 ;  /* 0x0000000d0f0d7223 */ /* 0x000fe20000000002 */
[----:B-12---:R-:W-:Y:S06]  /*02f0*/  @!P0 BRA `(.L_x_0) ;  /* 0x00000000000c8947 */ /* 0x006fec0003800000 */
[----:B------:R-:W-:-:S07]  /*0300*/  MOV R2, 0x320 ;  /* 0x0000032000027802 */ /* 0x000fce0000000f00 */
[----:B-----5:R-:W-:Y:S05]  /*0310*/  CALL.REL.NOINC `($__internal_0_$__cuda_sm3x_div_rn_noftz_f32_slowpath) ;  /* 0x0000000000e07944 */ /* 0x020fea0003c00000 */
[----:B------:R-:W-:-:S07]  /*0320*/  IMAD.MOV.U32 R13, RZ, RZ, R0 ;  /* 0x000000ffff0d7224 */ /* 0x000fce00078e0000 */
.L_x_0:
[----:B------:R-:W0:Y:S02]  /*0330*/  LDC R0, c[0x0][0x3c0] ;  /* 0x0000f000ff007b82 */ /* 0x000e240000000800 */
[----:B0-----:R-:W-:-:S13]  /*0340*/  ISETP.LE.AND P0, PT, R0, UR4, PT ;  /* 0x0000000400007c0c */ /* 0x001fda000bf03270 */
[----:B------:R-:W-:Y:S05]  /*0350*/  @P0 EXIT ;  /* 0x000000000000094d */ /* 0x000fea0003800000 */
[----:B------:R-:W0:Y:S01]  /*0360*/  S2R R4, SR_TID.X ;  /* 0x0000000000047919 */ /* 0x000e220000002100 */
[----:B------:R-:W1:Y:S01]  /*0370*/  LDC R23, c[0x0][0x360] ;  /* 0x0000d800ff177b82 */ /* 0x000e620000000800 */
[----:B0-----:R-:W-:-:S07]  /*0380*/  IMAD.WIDE.U32 R4, R4, 0x4, RZ ;  /* 0x0000000404047825 */ /* 0x001fce00078e00ff */
.L_x_4:
[----:B------:R-:W0:Y:S01]  /*0390*/  LDC R7, c[0x0][0x3bc] ;  /* 0x0000ef00ff077b82 */ /* 0x000e220000000800 */
[----:B------:R-:W2:Y:S01]  /*03a0*/  LDCU UR8, c[0x0][0x3c0] ;  /* 0x00007800ff0877ac */ /* 0x000ea20008000800 */
[----:B------:R-:W-:Y:S06]  /*03b0*/  BSSY.RECONVERGENT B0, `(.L_x_1) ;  /* 0x000002c000007945 */ /* 0x000fec0003800200 */
[----:B------:R-:W3:Y:S08]  /*03c0*/  LDC.64 R2, c[0x0][0x380] ;  /* 0x0000e000ff027b82 */ /* 0x000ef00000000a00 */
[----:B------:R-:W4:Y:S01]  /*03d0*/  LDC.64 R8, c[0x0][0x388] ;  /* 0x0000e200ff087b82 */ /* 0x000f220000000a00 */
[----:B0-----:R-:W-:Y:S01]  /*03e0*/  IMAD R15, R7, UR4, RZ ;  /* 0x00000004070f7c24 */ /* 0x001fe2000f8e02ff */
[----:B------:R-:W-:-:S04]  /*03f0*/  UIADD3 UR4, UPT, UPT, UR5, UR4, URZ ;  /* 0x0000000405047290 */ /* 0x000fc8000fffe0ff */
[----:B--2---:R-:W-:Y:S01]  /*0400*/  UISETP.GE.AND UP0, UPT, UR4, UR8, UPT ;  /* 0x000000080400728c */ /* 0x004fe2000bf06270 */
[----:B---3--:R-:W-:-:S03]  /*0410*/  IMAD.WIDE R2, R15, 0x4, R2 ;  /* 0x000000040f027825 */ /* 0x008fc600078e0202 */
[----:B------:R-:W-:Y:S01]  /*0420*/  LOP3.LUT R25, R2, 0xffffff80, RZ, 0xc0, !PT ;  /* 0xffffff8002197812 */ /* 0x000fe200078ec0ff */
[----:B------:R-:W-:-:S03]  /*0430*/  IMAD.WIDE R6, R7, 0x4, R2 ;  /* 0x0000000407067825 */ /* 0x000fc600078e0202 */
[----:B------:R-:W-:Y:S01]  /*0440*/  IADD3 R17, P1, PT, R4, R25, RZ ;  /* 0x0000001904117210 */ /* 0x000fe20007f3e0ff */
[----:B----4-:R-:W-:-:S03]  /*0450*/  IMAD.WIDE R8, R15, 0x4, R8 ;  /* 0x000000040f087825 */ /* 0x010fc600078e0208 */
[----:B------:R-:W-:Y:S02]  /*0460*/  ISETP.GE.U32.AND P0, PT, R17, R6, PT ;  /* 0x000000061100720c */ /* 0x000fe40003f06070 */
[----:B------:R-:W-:-:S04]  /*0470*/  IADD3.X R17, PT, PT, R5, R3, RZ, P1, !PT ;  /* 0x0000000305117210 */ /* 0x000fc80000ffe4ff */
[----:B------:R-:W-:-:S13]  /*0480*/  ISETP.GE.U32.AND.EX P0, PT, R17, R7, PT, P0 ;  /* 0x000000071100720c */ /* 0x000fda0003f06100 */
[----:B------:R-:W-:Y:S05]  /*0490*/  @P0 BRA `(.L_x_2) ;  /* 0x0000000000740947 */ /* 0x000fea0003800000 */
[----:B------:R-:W0:Y:S01]  /*04a0*/  LDC.64 R14, c[0x0][0x380] ;  /* 0x0000e000ff0e7b82 */ /* 0x000e220000000a00 */
[----:B------:R-:W-:Y:S01]  /*04b0*/  LOP3.LUT R22, R8, 0xffffff80, RZ, 0xc0, !PT ;  /* 0xffffff8008167812 */ /* 0x000fe200078ec0ff */
[----:B------:R-:W-:Y:S02]  /*04c0*/  IMAD.MOV.U32 R20, RZ, RZ, R4 ;  /* 0x000000ffff147224 */ /* 0x000fe400078e0004 */
[----:B------:R-:W-:Y:S01]  /*04d0*/  IMAD.MOV.U32 R21, RZ, RZ, R5 ;  /* 0x000000ffff157224 */ /* 0x000fe200078e0005 */
[----:B0-----:R-:W-:-:S04]  /*04e0*/  IADD3 R0, P0, P1, R25, R14, -R14 ;  /* 0x0000000e19007210 */ /* 0x001fc8000791e80e */
[----:B------:R-:W-:-:S09]  /*04f0*/  IADD3.X R24, PT, PT, R3, R15, ~R15, P0, P1 ;  /* 0x0000000f03187210 */ /* 0x000fd200007e2c0f */
.L_x_3:
[----:B------:R-:W-:-:S04]  /*0500*/  IADD3 R16, P1, PT, R20, R25, RZ ;  /* 0x0000001914107210 */ /* 0x000fc80007f3e0ff */
[----:B------:R-:W-:Y:S01]  /*0510*/  ISETP.GE.U32.AND P0, PT, R16, R2, PT ;  /* 0x000000021000720c */ /* 0x000fe20003f06070 */
[----:B------:R-:W-:-:S05]  /*0520*/  IMAD.X R17, R3, 0x1, R21, P1 ;  /* 0x0000000103117824 */ /* 0x000fca00008e0615 */
[----:B------:R-:W-:-:S13]  /*0530*/  ISETP.GE.U32.AND.EX P0, PT, R17, R3, PT, P0 ;  /* 0x000000031100720c */ /* 0x000fda0003f06100 */
[----:B------:R-:W-:Y:S01]  /*0540*/  @P0 IADD3 R18, P1, PT, R20, R22, RZ ;  /* 0x0000001614120210 */ /* 0x000fe20007f3e0ff */
[----:B------:R0:W2:Y:S04]  /*0550*/  @P0 LD.E R17, desc[UR6][R16.64] ;  /* 0x0000000610110980 */ /* 0x0000a8000c101900 */
[----:B------:R-:W-:-:S05]  /*0560*/  @P0 IMAD.X R19, R9, 0x1, R21, P1 ;  /* 0x0000000109130824 */ /* 0x000fca00008e0615 */
[----:B------:R-:W2:Y:S01]  /*0570*/  @P0 LD.E R18, desc[UR6][R18.64] ;  /* 0x0000000612120980 */ /* 0x000ea2000c101900 */
[----:B------:R-:W-:Y:S01]  /*0580*/  @P0 IADD3 R14, P1, PT, R20, R0, RZ ;  /* 0x00000000140e0210 */ /* 0x000fe20007f3e0ff */
[----:B0-----:R-:W-:Y:S02]  /*0590*/  IMAD.MOV.U32 R16, RZ, RZ, R20 ;  /* 0x000000ffff107224 */ /* 0x001fe400078e0014 */
[----:B--2---:R-:W-:-:S04]  /*05a0*/  @P0 FFMA R15, R17, -R13, R18 ;  /* 0x8000000d110f0223 */ /* 0x004fc80000000012 */
[----:B-----5:R-:W-:-:S04]  /*05b0*/  @P0 FMUL R26, R12, R15 ;  /* 0x0000000f0c1a0220 */ /* 0x020fc80000400000 */
[----:B------:R-:W-:Y:S01]  /*05c0*/  @P0 FFMA R27, R11, R17, R26 ;  /* 0x000000110b1b0223 */ /* 0x000fe2000000001a */
[----:B------:R-:W-:Y:S01]  /*05d0*/  MOV R17, R21 ;  /* 0x0000001500117202 */ /* 0x000fe20000000f00 */
[----:B------:R-:W-:Y:S02]  /*05e0*/  @P0 IMAD.X R15, R21, 0x1, R24, P1 ;  /* 0x00000001150f0824 */ /* 0x000fe400008e0618 */
[----:B-1----:R-:W-:-:S04]  /*05f0*/  IMAD.WIDE.U32 R20, R23, 0x4, R16 ;  /* 0x0000000417147825 */ /* 0x002fc800078e0010 */
[----:B------:R-:W-:Y:S01]  /*0600*/  @P0 FADD R27, R10, R27 ;  /* 0x0000001b0a1b0221 */ /* 0x000fe20000000000 */
[----:B------:R-:W-:-:S04]  /*0610*/  IADD3 R17, P1, PT, R20, R25, RZ ;  /* 0x0000001914117210 */ /* 0x000fc80007f3e0ff */
[----:B------:R0:W-:Y:S01]  /*0620*/  @P0 STG.E desc[UR6][R14.64], R27 ;  /* 0x0000001b0e000986 */ /* 0x0001e2000c101906 */
[----:B------:R-:W-:Y:S01]  /*0630*/  ISETP.GE.U32.AND P0, PT, R17, R6, PT ;  /* 0x000000061100720c */ /* 0x000fe20003f06070 */
[----:B------:R-:W-:-:S05]  /*0640*/  IMAD.X R17, R3, 0x1, R21, P1 ;  /* 0x0000000103117824 */ /* 0x000fca00008e0615 */
[----:B------:R-:W-:-:S13]  /*0650*/  ISETP.GE.U32.AND.EX P0, PT, R17, R7, PT, P0 ;  /* 0x000000071100720c */ /* 0x000fda0003f06100 */
[----:B0-----:R-:W-:Y:S05]  /*0660*/  @!P0 BRA `(.L_x_3) ;  /* 0xfffffffc00a48947 */ /* 0x001fea000383ffff */
.L_x_2:
[----:B------:R-:W-:Y:S05]  /*0670*/  BSYNC.RECONVERGENT B0 ;  /* 0x0000000000007941 */ /* 0x000fea0003800200 */
.L_x_1:
[----:B------:R-:W-:Y:S05]  /*0680*/  BRA.U !UP0, `(.L_x_4) ;  /* 0xfffffffd08407547 */ /* 0x000fea000b83ffff */
[----:B------:R-:W-:Y:S05]  /*0690*/  EXIT ;  /* 0x000000000000794d */ /* 0x000fea0003800000 */
        .weak           $__internal_0_$__cuda_sm3x_div_rn_noftz_f32_slowpath
        .type           $__internal_0_$__cuda_sm3x_div_rn_noftz_f32_slowpath,@function
        .size           $__internal_0_$__cuda_sm3x_div_rn_noftz_f32_slowpath,(.L_x_14 - $__internal_0_$__cuda_sm3x_div_rn_noftz_f32_slowpath)
$__internal_0_$__cuda_sm3x_div_rn_noftz_f32_slowpath:
[--C-:B------:R-:W-:Y:S01]  /*06a0*/  SHF.R.U32.HI R5, RZ, 0x17, R3.reuse ;  /* 0x00000017ff057819 */ /* 0x100fe20000011603 */
[--C-:B------:R-:W-:Y:S01]  /*06b0*/  IMAD.MOV.U32 R7, RZ, RZ, R0.reuse ;  /* 0x000000ffff077224 */ /* 0x100fe200078e0000 */
[----:B------:R-:W-:Y:S01]  /*06c0*/  SHF.R.U32.HI R4, RZ, 0x17, R0 ;  /* 0x00000017ff047819 */ /* 0x000fe20000011600 */
[----:B------:R-:W-:Y:S01]  /*06d0*/  IMAD.MOV.U32 R8, RZ, RZ, R3 ;  /* 0x000000ffff087224 */ /* 0x000fe200078e0003 */
[----:B------:R-:W-:Y:S02]  /*06e0*/  LOP3.LUT R6, R5, 0xff, RZ, 0xc0, !PT ;  /* 0x000000ff05067812 */ /* 0x000fe400078ec0ff */
[----:B------:R-:W-:-:S03]  /*06f0*/  LOP3.LUT R5, R4, 0xff, RZ, 0xc0, !PT ;  /* 0x000000ff04057812 */ /* 0x000fc600078ec0ff */
[----:B------:R-:W-:Y:S02]  /*0700*/  VIADD R13, R6, 0xffffffff ;  /* 0xffffffff060d7836 */ /* 0x000fe40000000000 */
[----:B------:R-:W-:-:S03]  /*0710*/  VIADD R9, R5, 0xffffffff ;  /* 0xffffffff05097836 */ /* 0x000fc60000000000 */
[----:B------:R-:W-:-:S04]  /*0720*/  ISETP.GT.U32.AND P0, PT, R13, 0xfd, PT ;  /* 0x000000fd0d00780c */ /* 0x000fc80003f04070 */
[----:B------:R-:W-:-:S13]  /*0730*/  ISETP.GT.U32.OR P0, PT, R9, 0xfd, P0 ;  /* 0x000000fd0900780c */ /* 0x000fda0000704470 */
[----:B------:R-:W-:Y:S01]  /*0740*/  @!P0 IMAD.MOV.U32 R4, RZ, RZ, RZ ;  /* 0x000000ffff048224 */ /* 0x000fe200078e00ff */
[----:B------:R-:W-:Y:S06]  /*0750*/  @!P0 BRA `(.L_x_5) ;  /* 0x00000000005c8947 */ /* 0x000fec0003800000 */
[----:B------:R-:W-:Y:S02]  /*0760*/  FSETP.GTU.FTZ.AND P0, PT, |R0|, +INF , PT ;  /* 0x7f8000000000780b */ /* 0x000fe40003f1c200 */
[----:B------:R-:W-:-:S04]  /*0770*/  FSETP.GTU.FTZ.AND P1, PT, |R3|, +INF , PT ;  /* 0x7f8000000300780b */ /* 0x000fc80003f3c200 */
[----:B------:R-:W-:-:S13]  /*0780*/  PLOP3.LUT P0, PT, P0, P1, PT, 0xf8, 0x8f ;  /* 0x00000000008f781c */ /* 0x000fda0000703f70 */
[----:B------:R-:W-:Y:S05]  /*0790*/  @P0 BRA `(.L_x_6) ;  /* 0x0000000400440947 */ /* 0x000fea0003800000 */
[----:B------:R-:W-:-:S13]  /*07a0*/  LOP3.LUT P0, RZ, R8, 0x7fffffff, R7, 0xc8, !PT ;  /* 0x7fffffff08ff7812 */ /* 0x000fda000780c807 */
[----:B------:R-:W-:Y:S05]  /*07b0*/  @!P0 BRA `(.L_x_7) ;  /* 0x0000000400348947 */ /* 0x000fea0003800000 */
[C---:B------:R-:W-:Y:S02]  /*07c0*/  FSETP.NEU.FTZ.AND P2, PT, |R0|.reuse, +INF , PT ;  /* 0x7f8000000000780b */ /* 0x040fe40003f5d200 */
[----:B------:R-:W-:Y:S02]  /*07d0*/  FSETP.NEU.FTZ.AND P1, PT, |R3|, +INF , PT ;  /* 0x7f8000000300780b */ /* 0x000fe40003f3d200 */
[----:B------:R-:W-:-:S11]  /*07e0*/  FSETP.NEU.FTZ.AND P0, PT, |R0|, +INF , PT ;  /* 0x7f8000000000780b */ /* 0x000fd60003f1d200 */
[----:B------:R-:W-:Y:S05]  /*07f0*/  @!P1 BRA !P2, `(.L_x_7) ;  /* 0x0000000400249947 */ /* 0x000fea0005000000 */
[----:B------:R-:W-:-:S04]  /*0800*/  LOP3.LUT P2, RZ, R7, 0x7fffffff, RZ, 0xc0, !PT ;  /* 0x7fffffff07ff7812 */ /* 0x000fc8000784c0ff */
[----:B------:R-:W-:-:S13]  /*0810*/  PLOP3.LUT P1, PT, P1, P2, PT, 0x2f, 0xf2 ;  /* 0x0000000000f2781c */ /* 0x000fda0000f24577 */
[----:B------:R-:W-:Y:S05]  /*0820*/  @P1 BRA `(.L_x_8) ;  /* 0x0000000400101947 */ /* 0x000fea0003800000 */
[----:B------:R-:W-:-:S04]  /*0830*/  LOP3.LUT P1, RZ, R8, 0x7fffffff, RZ, 0xc0, !PT ;  /* 0x7fffffff08ff7812 */ /* 0x000fc8000782c0ff */
[----:B------:R-:W-:-:S13]  /*0840*/  PLOP3.LUT P0, PT, P0, P1, PT, 0x2f, 0xf2 ;  /* 0x0000000000f2781c */ /* 0x000fda0000702577 */
[----:B------:R-:W-:Y:S05]  /*0850*/  @P0 BRA `(.L_x_9) ;  /* 0x0000000000f80947 */ /* 0x000fea0003800000 */
[----:B------:R-:W-:Y:S02]  /*0860*/  ISETP.GE.AND P0, PT, R9, RZ, PT ;  /* 0x000000ff0900720c */ /* 0x000fe40003f06270 */
[----:B------:R-:W-:-:S11]  /*0870*/  ISETP.GE.AND P1, PT, R13, RZ, PT ;  /* 0x000000ff0d00720c */ /* 0x000fd60003f26270 */
[----:B------:R-:W-:Y:S01]  /*0880*/  @P0 MOV R4, RZ ;  /* 0x000000ff00040202 */ /* 0x000fe20000000f00 */
[----:B------:R-:W-:Y:S02]  /*0890*/  @!P0 IMAD.MOV.U32 R4, RZ, RZ, -0x40 ;  /* 0xffffffc0ff048424 */ /* 0x000fe400078e00ff */
[----:B------:R-:W-:Y:S01]  /*08a0*/  @!P0 FFMA R7, R0, 1.84467440737095516160e+19, RZ ;  /* 0x5f80000000078823 */ /* 0x000fe200000000ff */
[----:B------:R-:W-:Y:S01]  /*08b0*/  @!P1 FFMA R8, R3, 1.84467440737095516160e+19, RZ ;  /* 0x5f80000003089823 */ /* 0x000fe200000000ff */
[----:B------:R-:W-:-:S07]  /*08c0*/  @!P1 VIADD R4, R4, 0x40 ;  /* 0x0000004004049836 */ /* 0x000fce0000000000 */
.L_x_5:
[----:B------:R-:W-:Y:S01]  /*08d0*/  LEA R3, R6, 0xc0800000, 0x17 ;  /* 0xc080000006037811 */ /* 0x000fe200078eb8ff */
[----:B------:R-:W-:-:S04]  /*08e0*/  VIADD R5, R5, 0xffffff81 ;  /* 0xffffff8105057836 */ /* 0x000fc80000000000 */
[----:B------:R-:W-:Y:S02]  /*08f0*/  IMAD.IADD R3, R8, 0x1, -R3 ;  /* 0x0000000108037824 */ /* 0x000fe400078e0a03 */
[C---:B------:R-:W-:Y:S01]  /*0900*/  IMAD R0, R5.reuse, -0x800000, R7 ;  /* 0xff80000005007824 */ /* 0x040fe200078e0207 */
[----:B------:R-:W-:Y:S01]  /*0910*/  IADD3 R5, PT, PT, R5, 0x7f, -R6 ;  /* 0x0000007f05057810 */ /* 0x000fe20007ffe806 */
[----:B------:R-:W0:Y:S01]  /*0920*/  MUFU.RCP R8, R3 ;  /* 0x0000000300087308 */ /* 0x000e220000001000 */
[----:B------:R-:W-:-:S03]  /*0930*/  FADD.FTZ R9, -R3, -RZ ;  /* 0x800000ff03097221 */ /* 0x000fc60000010100 */
[----:B------:R-:W-:Y:S02]  /*0940*/  IMAD.IADD R5, R5, 0x1, R4 ;  /* 0x0000000105057824 */ /* 0x000fe400078e0204 */
[----:B0-----:R-:W-:-:S04]  /*0950*/  FFMA R13, R8, R9, 1 ;  /* 0x3f800000080d7423 */ /* 0x001fc80000000009 */
[----:B------:R-:W-:-:S04]  /*0960*/  FFMA R14, R8, R13, R8 ;  /* 0x0000000d080e7223 */ /* 0x000fc80000000008 */
[----:B------:R-:W-:-:S04]  /*0970*/  FFMA R7, R0, R14, RZ ;  /* 0x0000000e00077223 */ /* 0x000fc800000000ff */
[----:B------:R-:W-:-:S04]  /*0980*/  FFMA R8, R9, R7, R0 ;  /* 0x0000000709087223 */ /* 0x000fc80000000000 */
[----:B------:R-:W-:-:S04]  /*0990*/  FFMA R7, R14, R8, R7 ;  /* 0x000000080e077223 */ /* 0x000fc80000000007 */
[----:B------:R-:W-:-:S04]  /*09a0*/  FFMA R8, R9, R7, R0 ;  /* 0x0000000709087223 */ /* 0x000fc80000000000 */
[----:B------:R-:W-:-:S05]  /*09b0*/  FFMA R0, R14, R8, R7 ;  /* 0x000000080e007223 */ /* 0x000fca0000000007 */
[----:B------:R-:W-:-:S04]  /*09c0*/  SHF.R.U32.HI R3, RZ, 0x17, R0 ;  /* 0x00000017ff037819 */ /* 0x000fc80000011600 */
[----:B------:R-:W-:-:S05]  /*09d0*/  LOP3.LUT R3, R3, 0xff, RZ, 0xc0, !PT ;  /* 0x000000ff03037812 */ /* 0x000fca00078ec0ff */
[----:B------:R-:W-:-:S05]  /*09e0*/  IMAD.IADD R9, R3, 0x1, R5 ;  /* 0x0000000103097824 */ /* 0x000fca00078e0205 */
[----:B------:R-:W-:-:S04]  /*09f0*/  IADD3 R3, PT, PT, R9, -0x1, RZ ;  /* 0xffffffff09037810 */ /* 0x000fc80007ffe0ff */
[----:B------:R-:W-:-:S13]  /*0a00*/  ISETP.GE.U32.AND P0, PT, R3, 0xfe, PT ;  /* 0x000000fe0300780c */ /* 0x000fda0003f06070 */
[----:B------:R-:W-:Y:S05]  /*0a10*/  @!P0 BRA `(.L_x_10) ;  /* 0x0000000000808947 */ /* 0x000fea0003800000 */
[----:B------:R-:W-:-:S13]  /*0a20*/  ISETP.GT.AND P0, PT, R9, 0xfe, PT ;  /* 0x000000fe0900780c */ /* 0x000fda0003f04270 */
[----:B------:R-:W-:Y:S05]  /*0a30*/  @P0 BRA `(.L_x_11) ;  /* 0x00000000006c0947 */ /* 0x000fea0003800000 */
[----:B------:R-:W-:-:S13]  /*0a40*/  ISETP.GE.AND P0, PT, R9, 0x1, PT ;  /* 0x000000010900780c */ /* 0x000fda0003f06270 */
[----:B------:R-:W-:Y:S05]  /*0a50*/  @P0 BRA `(.L_x_12) ;  /* 0x0000000000980947 */ /* 0x000fea0003800000 */
[----:B------:R-:W-:Y:S02]  /*0a60*/  ISETP.GE.AND P0, PT, R9, -0x18, PT ;  /* 0xffffffe80900780c */ /* 0x000fe40003f06270 */
[----:B------:R-:W-:-:S11]  /*0a70*/  LOP3.LUT R0, R0, 0x80000000, RZ, 0xc0, !PT ;  /* 0x8000000000007812 */ /* 0x000fd600078ec0ff */
[----:B------:R-:W-:Y:S05]  /*0a80*/  @!P0 BRA `(.L_x_12) ;  /* 0x00000000008c8947 */ /* 0x000fea0003800000 */
[CCC-:B------:R-:W-:Y:S01]  /*0a90*/  FFMA.RZ R3, R14.reuse, R8.reuse, R7.reuse ;  /* 0x000000080e037223 */ /* 0x1c0fe2000000c007 */
[C---:B------:R-:W-:Y:S02]  /*0aa0*/  VIADD R6, R9.reuse, 0x20 ;  /* 0x0000002009067836 */ /* 0x040fe40000000000 */
[CCC-:B------:R-:W-:Y:S01]  /*0ab0*/  FFMA.RM R4, R14.reuse, R8.reuse, R7.reuse ;  /* 0x000000080e047223 */ /* 0x1c0fe20000004007 */
[----:B------:R-:W-:Y:S02]  /*0ac0*/  ISETP.NE.AND P2, PT, R9, RZ, PT ;  /* 0x000000ff0900720c */ /* 0x000fe40003f45270 */
[----:B------:R-:W-:Y:S01]  /*0ad0*/  LOP3.LUT R5, R3, 0x7fffff, RZ, 0xc0, !PT ;  /* 0x007fffff03057812 */ /* 0x000fe200078ec0ff */
[----:B------:R-:W-:Y:S01]  /*0ae0*/  FFMA.RP R3, R14, R8, R7 ;  /* 0x000000080e037223 */ /* 0x000fe20000008007 */
[----:B------:R-:W-:Y:S01]  /*0af0*/  IMAD.MOV R7, RZ, RZ, -R9 ;  /* 0x000000ffff077224 */ /* 0x000fe200078e0a09 */
[----:B------:R-:W-:Y:S02]  /*0b00*/  ISETP.NE.AND P1, PT, R9, RZ, PT ;  /* 0x000000ff0900720c */ /* 0x000fe40003f25270 */
[----:B------:R-:W-:-:S02]  /*0b10*/  LOP3.LUT R5, R5, 0x800000, RZ, 0xfc, !PT ;  /* 0x0080000005057812 */ /* 0x000fc400078efcff */
[----:B------:R-:W-:Y:S02]  /*0b20*/  FSETP.NEU.FTZ.AND P0, PT, R3, R4, PT ;  /* 0x000000040300720b */ /* 0x000fe40003f1d000 */
[----:B------:R-:W-:Y:S02]  /*0b30*/  SHF.L.U32 R6, R5, R6, RZ ;  /* 0x0000000605067219 */ /* 0x000fe400000006ff */
[----:B------:R-:W-:Y:S02]  /*0b40*/  SEL R4, R7, RZ, P2 ;  /* 0x000000ff07047207 */ /* 0x000fe40001000000 */
[----:B------:R-:W-:Y:S02]  /*0b50*/  ISETP.NE.AND P1, PT, R6, RZ, P1 ;  /* 0x000000ff0600720c */ /* 0x000fe40000f25270 */
[----:B------:R-:W-:Y:S02]  /*0b60*/  SHF.R.U32.HI R4, RZ, R4, R5 ;  /* 0x00000004ff047219 */ /* 0x000fe40000011605 */
[----:B------:R-:W-:-:S02]  /*0b70*/  PLOP3.LUT P0, PT, P0, P1, PT, 0xf8, 0x8f ;  /* 0x00000000008f781c */ /* 0x000fc40000703f70 */
[----:B------:R-:W-:Y:S02]  /*0b80*/  SHF.R.U32.HI R6, RZ, 0x1, R4 ;  /* 0x00000001ff067819 */ /* 0x000fe40000011604 */
[----:B------:R-:W-:-:S04]  /*0b90*/  SEL R3, RZ, 0x1, !P0 ;  /* 0x00000001ff037807 */ /* 0x000fc80004000000 */
[----:B------:R-:W-:-:S04]  /*0ba0*/  LOP3.LUT R3, R3, 0x1, R6, 0xf8, !PT ;  /* 0x0000000103037812 */ /* 0x000fc800078ef806 */
[----:B------:R-:W-:-:S05]  /*0bb0*/  LOP3.LUT R3, R3, R4, RZ, 0xc0, !PT ;  /* 0x0000000403037212 */ /* 0x000fca00078ec0ff */
[----:B------:R-:W-:-:S05]  /*0bc0*/  IMAD.IADD R3, R6, 0x1, R3 ;  /* 0x0000000106037824 */ /* 0x000fca00078e0203 */
[----:B------:R-:W-:Y:S01]  /*0bd0*/  LOP3.LUT R0, R3, R0, RZ, 0xfc, !PT ;  /* 0x0000000003007212 */ /* 0x000fe200078efcff */
[----:B------:R-:W-:Y:S06]  /*0be0*/  BRA `(.L_x_12) ;  /* 0x0000000000347947 */ /* 0x000fec0003800000 */
.L_x_11:
[----:B------:R-:W-:-:S04]  /*0bf0*/  LOP3.LUT R0, R0, 0x80000000, RZ, 0xc0, !PT ;  /* 0x8000000000007812 */ /* 0x000fc800078ec0ff */
[----:B------:R-:W-:Y:S01]  /*0c00*/  LOP3.LUT R0, R0, 0x7f800000, RZ, 0xfc, !PT ;  /* 0x7f80000000007812 */ /* 0x000fe200078efcff */
[----:B------:R-:W-:Y:S06]  /*0c10*/  BRA `(.L_x_12) ;  /* 0x0000000000287947 */ /* 0x000fec0003800000 */
.L_x_10:
[----:B------:R-:W-:Y:S01]  /*0c20*/  IMAD R0, R5, 0x800000, R0 ;  /* 0x0080000005007824 */ /* 0x000fe200078e0200 */
[----:B------:R-:W-:Y:S06]  /*0c30*/  BRA `(.L_x_12) ;  /* 0x0000000000207947 */ /* 0x000fec0003800000 */
.L_x_9:
[----:B------:R-:W-:-:S04]  /*0c40*/  LOP3.LUT R0, R8, 0x80000000, R7, 0x48, !PT ;  /* 0x8000000008007812 */ /* 0x000fc800078e4807 */
[----:B------:R-:W-:Y:S01]  /*0c50*/  LOP3.LUT R0, R0, 0x7f800000, RZ, 0xfc, !PT ;  /* 0x7f80000000007812 */ /* 0x000fe200078efcff */
[----:B------:R-:W-:Y:S06]  /*0c60*/  BRA `(.L_x_12) ;  /* 0x0000000000147947 */ /* 0x000fec0003800000 */
.L_x_8:
[----:B------:R-:W-:Y:S01]  /*0c70*/  LOP3.LUT R0, R8, 0x80000000, R7, 0x48, !PT ;  /* 0x8000000008007812 */ /* 0x000fe200078e4807 */
[----:B------:R-:W-:Y:S06]  /*0c80*/  BRA `(.L_x_12) ;  /* 0x00000000000c7947 */ /* 0x000fec0003800000 */
.L_x_7:
[----:B------:R-:W0:Y:S01]  /*0c90*/  MUFU.RSQ R0, -QNAN ;  /* 0xffc0000000007908 */ /* 0x000e220000001400 */
[----:B------:R-:W-:Y:S05]  /*0ca0*/  BRA `(.L_x_12) ;  /* 0x0000000000047947 */ /* 0x000fea0003800000 */
.L_x_6:
[----:B------:R-:W-:-:S07]  /*0cb0*/  FADD.FTZ R0, R0, R3 ;  /* 0x0000000300007221 */ /* 0x000fce0000010000 */
.L_x_12:
[----:B------:R-:W-:-:S04]  /*0cc0*/  IMAD.MOV.U32 R3, RZ, RZ, 0x0 ;  /* 0x00000000ff037424 */ /* 0x000fc800078e00ff */
[----:B0-----:R-:W-:Y:S05]  /*0cd0*/  RET.REL.NODEC R2 `(_Z11mega_kernelPfPKfS1_S1_S1_S1_S1_fiii) ;  /* 0xfffffff002c87950 */ /* 0x001fea0003c3ffff */
.L_x_13:
[----:B------:R-:W-:-:S00]  /*0ce0*/  BRA `(.L_x_13) ;  /* 0xfffffffc00fc7947 */ /* 0x000fc0000383ffff */
[----:B------:R-:W-:-:S00]  /*0cf0*/  NOP ;  /* 0x0000000000007918 */ /* 0x000fc00000000000 */
        /* <DEDUP_REMOVED lines=8> */
.L_x_14:


//--------------------- .nv.shared.reserved.0     --------------------------
	.section	.nv.shared.reserved.0,"aw",@nobits
	.weak		__nv_reservedSMEM_offset_0_alias
	.size		__nv_reservedSMEM_offset_0_alias, 0, 64
	.other		__nv_reservedSMEM_offset_0_alias,@"STO_CUDA_RESERVED_SHARED STV_DEFAULT"
__nv_reservedSMEM_offset_0_alias:
	.zero		0
	.zero		64


//--------------------- .nv.constant0._Z11mega_kernelPfPKfS1_S1_S1_S1_S1_fiii --------------------------
	.section	.nv.constant0._Z11mega_kernelPfPKfS1_S1_S1_S1_S1_fiii,"a",@progbits
	.sectionflags	@""
	.align	4
.nv.constant0._Z11mega_kernelPfPKfS1_S1_S1_S1_S1_fiii:
	.zero		968


//--------------------- SYMBOLS --------------------------

	.type		.nv.reservedSmem.offset0,@object
	.size		.nv.reservedSmem.offset0,0x4
